	.headerflags	@"EF_CUDA_TEXMODE_UNIFIED EF_CUDA_64BIT_ADDRESS EF_CUDA_ACCELERATORS EF_CUDA_SM90 EF_CUDA_VIRTUAL_SM(EF_CUDA_SM90)"
	.elftype	@"ET_EXEC"


//--------------------- .nv.info                  --------------------------
	.section	.nv.info,"",@"SHT_CUDA_INFO"
	.align	4


	//----- nvinfo : EIATTR_REGCOUNT
	.align		4
        /*0000*/ 	.byte	0x04, 0x2f
        /*0002*/ 	.short	(.L_1 - .L_0)
	.align		4
.L_0:
        /*0004*/ 	.word	index@(triton_poi_fused_mul_pow_sub_sum_0)
        /*0008*/ 	.word	0x00000028


	//----- nvinfo : EIATTR_MIN_STACK_SIZE
	.align		4
.L_1:
        /*000c*/ 	.byte	0x04, 0x12
        /*000e*/ 	.short	(.L_3 - .L_2)
	.align		4
.L_2:
        /*0010*/ 	.word	index@(triton_poi_fused_mul_pow_sub_sum_0)
        /*0014*/ 	.word	0x00000000


	//----- nvinfo : EIATTR_FRAME_SIZE
	.align		4
.L_3:
        /*0018*/ 	.byte	0x04, 0x11
        /*001a*/ 	.short	(.L_5 - .L_4)
	.align		4
.L_4:
        /*001c*/ 	.word	index@(triton_poi_fused_mul_pow_sub_sum_0)
        /*0020*/ 	.word	0x00000000


	//----- nvinfo : EIATTR_MIN_STACK_SIZE
	.align		4
.L_5:
        /*0024*/ 	.byte	0x04, 0x12
        /*0026*/ 	.short	(.L_7 - .L_6)
	.align		4
.L_6:
        /*0028*/ 	.word	index@(triton_poi_fused_mul_pow_sub_sum_0)
        /*002c*/ 	.word	0x00000000
.L_7:


//--------------------- .nv.info.triton_poi_fused_mul_pow_sub_sum_0 --------------------------
	.section	.nv.info.triton_poi_fused_mul_pow_sub_sum_0,"",@"SHT_CUDA_INFO"
	.sectionflags	@""
	.align	4


	//----- nvinfo : EIATTR_CUDA_API_VERSION
	.align		4
        /*0000*/ 	.byte	0x04, 0x37
        /*0002*/ 	.short	(.L_9 - .L_8)
.L_8:
        /*0004*/ 	.word	0x0000007c


	//----- nvinfo : EIATTR_KPARAM_INFO
	.align		4
.L_9:
        /*0008*/ 	.byte	0x04, 0x17
        /*000a*/ 	.short	(.L_11 - .L_10)
.L_10:
        /*000c*/ 	.word	0x00000000
        /*0010*/ 	.short	0x0002
        /*0012*/ 	.short	0x0010
        /*0014*/ 	.byte	0x00, 0xf0, 0x11, 0x00


	//----- nvinfo : EIATTR_KPARAM_INFO
	.align		4
.L_11:
        /*0018*/ 	.byte	0x04, 0x17
        /*001a*/ 	.short	(.L_13 - .L_12)
.L_12:
        /*001c*/ 	.word	0x00000000
        /*0020*/ 	.short	0x0001
        /*0022*/ 	.short	0x0008
        /*0024*/ 	.byte	0x00, 0xf4, 0x21, 0x00


	//----- nvinfo : EIATTR_KPARAM_INFO
	.align		4
.L_13:
        /*0028*/ 	.byte	0x04, 0x17
        /*002a*/ 	.short	(.L_15 - .L_14)
.L_14:
        /*002c*/ 	.word	0x00000000
        /*0030*/ 	.short	0x0000
        /*0032*/ 	.short	0x0000
        /*0034*/ 	.byte	0x00, 0xf4, 0x21, 0x00


	//----- nvinfo : EIATTR_SPARSE_MMA_MASK
	.align		4
.L_15:
        /*0038*/ 	.byte	0x03, 0x50
        /*003a*/ 	.short	0x0000


	//----- nvinfo : EIATTR_MAXREG_COUNT
	.align		4
        /*003c*/ 	.byte	0x03, 0x1b
        /*003e*/ 	.short	0x00ff


	//----- nvinfo : EIATTR_EXIT_INSTR_OFFSETS
	.align		4
        /*0040*/ 	.byte	0x04, 0x1c
        /*0042*/ 	.short	(.L_17 - .L_16)


	//   ....[0]....
.L_16:
        /*0044*/ 	.word	0x000006d0


	//   ....[1]....
        /*0048*/ 	.word	0x00000700


	//----- nvinfo : EIATTR_REQNTID
	.align		4
.L_17:
        /*004c*/ 	.byte	0x04, 0x10
        /*004e*/ 	.short	(.L_19 - .L_18)
.L_18:
        /*0050*/ 	.word	0x00000020
        /*0054*/ 	.word	0x00000001
        /*0058*/ 	.word	0x00000001


	//----- nvinfo : EIATTR_CBANK_PARAM_SIZE
	.align		4
.L_19:
        /*005c*/ 	.byte	0x03, 0x19
        /*005e*/ 	.short	0x0014


	//----- nvinfo : EIATTR_PARAM_CBANK
	.align		4
        /*0060*/ 	.byte	0x04, 0x0a
        /*0062*/ 	.short	(.L_21 - .L_20)
	.align		4
.L_20:
        /*0064*/ 	.word	index@(.nv.constant0.triton_poi_fused_mul_pow_sub_sum_0)
        /*0068*/ 	.short	0x0210
        /*006a*/ 	.short	0x0014


	//----- nvinfo : EIATTR_SW_WAR
	.align		4
.L_21:
        /*006c*/ 	.byte	0x04, 0x36
        /*006e*/ 	.short	(.L_23 - .L_22)
.L_22:
        /*0070*/ 	.word	0x00000008
.L_23:


//--------------------- .nv.callgraph             --------------------------
	.section	.nv.callgraph,"",@"SHT_CUDA_CALLGRAPH"
	.align	4
	.sectionentsize	8
	.align		4
        /*0000*/ 	.word	0x00000000
	.align		4
        /*0004*/ 	.word	0xffffffff
	.align		4
        /*0008*/ 	.word	0x00000000
	.align		4
        /*000c*/ 	.word	0xfffffffe
	.align		4
        /*0010*/ 	.word	0x00000000
	.align		4
        /*0014*/ 	.word	0xfffffffd
	.align		4
        /*0018*/ 	.word	0x00000000
	.align		4
        /*001c*/ 	.word	0xfffffffc


//--------------------- .text.triton_poi_fused_mul_pow_sub_sum_0 --------------------------
	.section	.text.triton_poi_fused_mul_pow_sub_sum_0,"ax",@progbits
	.align	128
        .global         triton_poi_fused_mul_pow_sub_sum_0
        .type           triton_poi_fused_mul_pow_sub_sum_0,@function
        .size           triton_poi_fused_mul_pow_sub_sum_0,(.L_x_1 - triton_poi_fused_mul_pow_sub_sum_0)
        .other          triton_poi_fused_mul_pow_sub_sum_0,@"STO_CUDA_ENTRY STV_DEFAULT"
triton_poi_fused_mul_pow_sub_sum_0:
.text.triton_poi_fused_mul_pow_sub_sum_0:
[----:B------:R-:W0:Y:S01]  /*0000*/  LDC R1, c[0x0][0x28] ;  /* 0x00000a00ff017b82 */ /* 0x000e220000000800 */
[----:B------:R-:W1:Y:S01]  /*0010*/  S2R R28, SR_TID.X ;  /* 0x00000000001c7919 */ /* 0x000e620000002100 */
[----:B------:R-:W-:Y:S01]  /*0020*/  ULDC.64 UR4, c[0x0][0x208] ;  /* 0x0000820000047ab9 */ /* 0x000fe20000000a00 */
[----:B------:R-:W2:Y:S01]  /*0030*/  S2R R3, SR_CTAID.X ;  /* 0x0000000000037919 */ /* 0x000ea20000002500 */
[----:B-1----:R-:W-:-:S04]  /*0040*/  LOP3.LUT R0, R28, 0xf, RZ, 0xc0, !PT ;  /* 0x0000000f1c007812 */ /* 0x002fc800078ec0ff */
[----:B--2---:R-:W-:Y:S02]  /*0050*/  LEA R0, R3, R0, 0x4 ;  /* 0x0000000003007211 */ /* 0x004fe400078e20ff */
[----:B------:R-:W1:Y:S02]  /*0060*/  LDC.64 R2, c[0x0][0x218] ;  /* 0x00008600ff027b82 */ /* 0x000e640000000a00 */
[----:B------:R-:W-:Y:S02]  /*0070*/  SHF.R.S32.HI R5, RZ, 0x1f, R0 ;  /* 0x0000001fff057819 */ /* 0x000fe40000011400 */
[----:B------:R-:W-:Y:S02]  /*0080*/  ISETP.GE.AND P0, PT, R0, 0x10, PT ;  /* 0x000000100000780c */ /* 0x000fe40003f06270 */
[----:B------:R-:W-:-:S04]  /*0090*/  LEA.HI R5, R5, R0, RZ, 0x2 ;  /* 0x0000000005057211 */ /* 0x000fc800078f10ff */
[C---:B------:R-:W-:Y:S02]  /*00a0*/  SHF.L.U32 R4, R5.reuse, 0x4, RZ ;  /* 0x0000000405047819 */ /* 0x040fe400000006ff */
[----:B------:R-:W-:Y:S02]  /*00b0*/  LOP3.LUT R5, R5, 0xfffffffc, RZ, 0xc0, !PT ;  /* 0xfffffffc05057812 */ /* 0x000fe400078ec0ff */
[----:B------:R-:W-:-:S04]  /*00c0*/  LOP3.LUT R4, R4, 0xffffffc0, RZ, 0xc0, !PT ;  /* 0xffffffc004047812 */ /* 0x000fc800078ec0ff */
[----:B------:R-:W-:Y:S02]  /*00d0*/  IADD3 R29, R4, R0, -R5 ;  /* 0x00000000041d7210 */ /* 0x000fe40007ffe805 */
[----:B------:R-:W-:Y:S02]  /*00e0*/  CS2R R4, SRZ ;  /* 0x0000000000047805 */ /* 0x000fe4000001ff00 */
[----:B------:R-:W-:Y:S02]  /*00f0*/  IADD3 R15, R29, 0x10, RZ ;  /* 0x000000101d0f7810 */ /* 0x000fe40007ffe0ff */
[----:B------:R-:W-:Y:S01]  /*0100*/  IADD3 R17, R29, 0x20, RZ ;  /* 0x000000201d117810 */ /* 0x000fe20007ffe0ff */
[----:B-1----:R-:W-:Y:S01]  /*0110*/  IMAD.WIDE R12, R29, 0x4, R2 ;  /* 0x000000041d0c7825 */ /* 0x002fe200078e0202 */
[----:B------:R-:W-:-:S03]  /*0120*/  IADD3 R23, R29, 0x14, RZ ;  /* 0x000000141d177810 */ /* 0x000fc60007ffe0ff */
[--C-:B------:R-:W-:Y:S01]  /*0130*/  IMAD.WIDE R14, R15, 0x4, R2.reuse ;  /* 0x000000040f0e7825 */ /* 0x100fe200078e0202 */
[----:B------:R-:W-:Y:S02]  /*0140*/  IADD3 R21, R29, 0x4, RZ ;  /* 0x000000041d157810 */ /* 0x000fe40007ffe0ff */
[----:B------:R-:W-:Y:S02]  /*0150*/  CS2R R6, SRZ ;  /* 0x0000000000067805 */ /* 0x000fe4000001ff00 */
[----:B------:R-:W-:Y:S02]  /*0160*/  IADD3 R19, R29, 0x30, RZ ;  /* 0x000000301d137810 */ /* 0x000fe40007ffe0ff */
[----:B------:R-:W-:Y:S01]  /*0170*/  CS2R R10, SRZ ;  /* 0x00000000000a7805 */ /* 0x000fe2000001ff00 */
[----:B------:R1:W2:Y:S01]  /*0180*/  @!P0 LDG.E R5, desc[UR4][R14.64] ;  /* 0x000000040e058981 */ /* 0x0002a2000c1e1900 */
[----:B------:R-:W-:Y:S01]  /*0190*/  IADD3 R25, R29, 0x24, RZ ;  /* 0x000000241d197810 */ /* 0x000fe20007ffe0ff */
[----:B------:R-:W-:-:S02]  /*01a0*/  IMAD.WIDE R16, R17, 0x4, R2 ;  /* 0x0000000411107825 */ /* 0x000fc400078e0202 */
[----:B------:R3:W4:Y:S02]  /*01b0*/  @!P0 LDG.E R4, desc[UR4][R12.64] ;  /* 0x000000040c048981 */ /* 0x000724000c1e1900 */
[--C-:B------:R-:W-:Y:S01]  /*01c0*/  IMAD.WIDE R22, R23, 0x4, R2.reuse ;  /* 0x0000000417167825 */ /* 0x100fe200078e0202 */
[----:B------:R-:W-:Y:S01]  /*01d0*/  CS2R R8, SRZ ;  /* 0x0000000000087805 */ /* 0x000fe2000001ff00 */
[----:B------:R5:W4:Y:S02]  /*01e0*/  @!P0 LDG.E R6, desc[UR4][R16.64] ;  /* 0x0000000410068981 */ /* 0x000b24000c1e1900 */
[--C-:B------:R-:W-:Y:S01]  /*01f0*/  IMAD.WIDE R20, R21, 0x4, R2.reuse ;  /* 0x0000000415147825 */ /* 0x100fe200078e0202 */
[----:B------:R-:W-:Y:S01]  /*0200*/  IADD3 R27, R29, 0x34, RZ ;  /* 0x000000341d1b7810 */ /* 0x000fe20007ffe0ff */
[----:B------:R-:W4:Y:S01]  /*0210*/  @!P0 LDG.E R7, desc[UR4][R22.64] ;  /* 0x0000000416078981 */ /* 0x000f22000c1e1900 */
[----:B------:R-:W-:Y:S01]  /*0220*/  IADD3 R33, R29, 0x18, RZ ;  /* 0x000000181d217810 */ /* 0x000fe20007ffe0ff */
[----:B------:R-:W-:-:S02]  /*0230*/  IMAD.WIDE R18, R19, 0x4, R2 ;  /* 0x0000000413127825 */ /* 0x000fc400078e0202 */
[----:B------:R5:W4:Y:S02]  /*0240*/  @!P0 LDG.E R10, desc[UR4][R20.64] ;  /* 0x00000004140a8981 */ /* 0x000b24000c1e1900 */
[--C-:B------:R-:W-:Y:S01]  /*0250*/  IMAD.WIDE R24, R25, 0x4, R2.reuse ;  /* 0x0000000419187825 */ /* 0x100fe200078e0202 */
[----:B-1----:R-:W-:Y:S01]  /*0260*/  CS2R R14, SRZ ;  /* 0x00000000000e7805 */ /* 0x002fe2000001ff00 */
[----:B------:R1:W4:Y:S01]  /*0270*/  @!P0 LDG.E R9, desc[UR4][R18.64] ;  /* 0x0000000412098981 */ /* 0x000322000c1e1900 */
[----:B---3--:R-:W-:Y:S02]  /*0280*/  CS2R R12, SRZ ;  /* 0x00000000000c7805 */ /* 0x008fe4000001ff00 */
[----:B------:R-:W-:Y:S01]  /*0290*/  IADD3 R31, R29, 0x8, RZ ;  /* 0x000000081d1f7810 */ /* 0x000fe20007ffe0ff */
[----:B-----5:R-:W-:Y:S01]  /*02a0*/  IMAD.WIDE R16, R27, 0x4, R2 ;  /* 0x000000041b107825 */ /* 0x020fe200078e0202 */
[----:B------:R3:W5:Y:S01]  /*02b0*/  @!P0 LDG.E R8, desc[UR4][R24.64] ;  /* 0x0000000418088981 */ /* 0x000762000c1e1900 */
[----:B------:R-:W-:-:S02]  /*02c0*/  IADD3 R37, R29, 0x1c, RZ ;  /* 0x0000001c1d257810 */ /* 0x000fc40007ffe0ff */
[--C-:B0-----:R-:W-:Y:S01]  /*02d0*/  IMAD.WIDE R20, R33, 0x4, R2.reuse ;  /* 0x0000000421147825 */ /* 0x101fe200078e0202 */
[----:B------:R-:W-:Y:S01]  /*02e0*/  IADD3 R35, R29, 0x28, RZ ;  /* 0x000000281d237810 */ /* 0x000fe20007ffe0ff */
[----:B------:R-:W5:Y:S02]  /*02f0*/  @!P0 LDG.E R15, desc[UR4][R16.64] ;  /* 0x00000004100f8981 */ /* 0x000f64000c1e1900 */
[--C-:B-1----:R-:W-:Y:S02]  /*0300*/  IMAD.WIDE R18, R31, 0x4, R2.reuse ;  /* 0x000000041f127825 */ /* 0x102fe400078e0202 */
[----:B------:R0:W5:Y:S01]  /*0310*/  @!P0 LDG.E R12, desc[UR4][R20.64] ;  /* 0x00000004140c8981 */ /* 0x000162000c1e1900 */
[----:B---3--:R-:W-:Y:S01]  /*0320*/  IADD3 R25, R29, 0xc, RZ ;  /* 0x0000000c1d197810 */ /* 0x008fe20007ffe0ff */
[--C-:B------:R-:W-:Y:S01]  /*0330*/  IMAD.WIDE R26, R37, 0x4, R2.reuse ;  /* 0x00000004251a7825 */ /* 0x100fe200078e0202 */
[----:B------:R-:W-:Y:S01]  /*0340*/  HFMA2.MMA R30, -RZ, RZ, 0, 0 ;  /* 0x00000000ff1e7435 */ /* 0x000fe200000001ff */
[----:B------:R-:W-:Y:S01]  /*0350*/  IADD3 R31, R29, 0x38, RZ ;  /* 0x000000381d1f7810 */ /* 0x000fe20007ffe0ff */
[----:B------:R1:W3:Y:S01]  /*0360*/  @!P0 LDG.E R11, desc[UR4][R18.64] ;  /* 0x00000004120b8981 */ /* 0x0002e2000c1e1900 */
[----:B------:R-:W-:Y:S01]  /*0370*/  IMAD.WIDE R22, R35, 0x4, R2 ;  /* 0x0000000423167825 */ /* 0x000fe200078e0202 */
[----:B------:R-:W-:-:S02]  /*0380*/  MOV R33, RZ ;  /* 0x000000ff00217202 */ /* 0x000fc40000000f00 */
[----:B------:R-:W-:Y:S01]  /*0390*/  IADD3 R35, R29, 0x2c, RZ ;  /* 0x0000002c1d237810 */ /* 0x000fe20007ffe0ff */
[--C-:B------:R-:W-:Y:S01]  /*03a0*/  IMAD.WIDE R24, R25, 0x4, R2.reuse ;  /* 0x0000000419187825 */ /* 0x100fe200078e0202 */
[----:B------:R-:W3:Y:S01]  /*03b0*/  @!P0 LDG.E R14, desc[UR4][R26.64] ;  /* 0x000000041a0e8981 */ /* 0x000ee2000c1e1900 */
[----:B------:R-:W-:Y:S02]  /*03c0*/  IADD3 R29, R29, 0x3c, RZ ;  /* 0x0000003c1d1d7810 */ /* 0x000fe40007ffe0ff */
[----:B0-----:R-:W-:Y:S01]  /*03d0*/  CS2R R20, SRZ ;  /* 0x0000000000147805 */ /* 0x001fe2000001ff00 */
[--C-:B------:R-:W-:Y:S01]  /*03e0*/  IMAD.WIDE R16, R31, 0x4, R2.reuse ;  /* 0x000000041f107825 */ /* 0x100fe200078e0202 */
[----:B------:R2:W3:Y:S03]  /*03f0*/  @!P0 LDG.E R13, desc[UR4][R22.64] ;  /* 0x00000004160d8981 */ /* 0x0004e6000c1e1900 */
[--C-:B-1----:R-:W-:Y:S01]  /*0400*/  IMAD.WIDE R18, R35, 0x4, R2.reuse ;  /* 0x0000000423127825 */ /* 0x102fe200078e0202 */
[----:B------:R-:W3:Y:S03]  /*0410*/  @!P0 LDG.E R33, desc[UR4][R24.64] ;  /* 0x0000000418218981 */ /* 0x000ee6000c1e1900 */
[----:B------:R-:W-:Y:S01]  /*0420*/  IMAD.WIDE R2, R29, 0x4, R2 ;  /* 0x000000041d027825 */ /* 0x000fe200078e0202 */
[----:B------:R-:W3:Y:S04]  /*0430*/  @!P0 LDG.E R30, desc[UR4][R16.64] ;  /* 0x00000004101e8981 */ /* 0x000ee8000c1e1900 */
[----:B------:R-:W3:Y:S04]  /*0440*/  @!P0 LDG.E R20, desc[UR4][R18.64] ;  /* 0x0000000412148981 */ /* 0x000ee8000c1e1900 */
[----:B------:R5:W3:Y:S01]  /*0450*/  @!P0 LDG.E R21, desc[UR4][R2.64] ;  /* 0x0000000402158981 */ /* 0x000ae2000c1e1900 */
[----:B------:R-:W-:-:S04]  /*0460*/  LOP3.LUT P0, RZ, R28, 0x10, RZ, 0xc0, !PT ;  /* 0x000000101cff7812 */ /* 0x000fc8000780c0ff */
[----:B------:R-:W-:Y:S01]  /*0470*/  ISETP.LT.AND P0, PT, R0, 0x10, !P0 ;  /* 0x000000100000780c */ /* 0x000fe20004701270 */
[C---:B--2---:R-:W-:Y:S01]  /*0480*/  FMUL R23, R5.reuse, R5 ;  /* 0x0000000505177220 */ /* 0x044fe20000400000 */
[----:B----4-:R-:W-:-:S03]  /*0490*/  FADD R5, R5, R4 ;  /* 0x0000000405057221 */ /* 0x010fc60000000000 */
[----:B------:R-:W-:Y:S01]  /*04a0*/  FFMA R27, R4, R4, R23 ;  /* 0x00000004041b7223 */ /* 0x000fe20000000017 */
[----:B------:R-:W-:-:S03]  /*04b0*/  FADD R4, R5, R6 ;  /* 0x0000000605047221 */ /* 0x000fc60000000000 */
[----:B------:R-:W-:Y:S01]  /*04c0*/  FFMA R6, R6, R6, R27 ;  /* 0x0000000606067223 */ /* 0x000fe2000000001b */
[C---:B------:R-:W-:Y:S01]  /*04d0*/  FMUL R23, R7.reuse, R7 ;  /* 0x0000000707177220 */ /* 0x040fe20000400000 */
[----:B------:R-:W-:-:S03]  /*04e0*/  FADD R7, R7, R10 ;  /* 0x0000000a07077221 */ /* 0x000fc60000000000 */
[----:B------:R-:W-:Y:S01]  /*04f0*/  FFMA R23, R10, R10, R23 ;  /* 0x0000000a0a177223 */ /* 0x000fe20000000017 */
[----:B------:R-:W-:Y:S01]  /*0500*/  FADD R4, R4, R9 ;  /* 0x0000000904047221 */ /* 0x000fe20000000000 */
[----:B------:R-:W-:Y:S01]  /*0510*/  FFMA R9, R9, R9, R6 ;  /* 0x0000000909097223 */ /* 0x000fe20000000006 */
[----:B-----5:R-:W-:Y:S01]  /*0520*/  FADD R2, R7, R8 ;  /* 0x0000000807027221 */ /* 0x020fe20000000000 */
[----:B------:R-:W-:Y:S02]  /*0530*/  FFMA R8, R8, R8, R23 ;  /* 0x0000000808087223 */ /* 0x000fe40000000017 */
[----:B------:R-:W-:Y:S01]  /*0540*/  FFMA R9, R4, R4, -R9 ;  /* 0x0000000404097223 */ /* 0x000fe20000000809 */
[----:B------:R-:W-:Y:S02]  /*0550*/  FADD R4, R2, R15 ;  /* 0x0000000f02047221 */ /* 0x000fe40000000000 */
[----:B------:R-:W0:Y:S01]  /*0560*/  LDC.64 R2, c[0x0][0x210] ;  /* 0x00008400ff027b82 */ /* 0x000e220000000a00 */
[C---:B------:R-:W-:Y:S01]  /*0570*/  FMUL R6, R12.reuse, R12 ;  /* 0x0000000c0c067220 */ /* 0x040fe20000400000 */
[----:B------:R-:W-:Y:S01]  /*0580*/  FFMA R15, R15, R15, R8 ;  /* 0x0000000f0f0f7223 */ /* 0x000fe20000000008 */
[----:B---3--:R-:W-:-:S02]  /*0590*/  FADD R12, R12, R11 ;  /* 0x0000000b0c0c7221 */ /* 0x008fc40000000000 */
[----:B------:R-:W-:Y:S01]  /*05a0*/  FFMA R8, R11, R11, R6 ;  /* 0x0000000b0b087223 */ /* 0x000fe20000000006 */
[----:B------:R-:W-:Y:S01]  /*05b0*/  FMUL R6, R14, R14 ;  /* 0x0000000e0e067220 */ /* 0x000fe20000400000 */
[----:B------:R-:W-:Y:S02]  /*05c0*/  FADD R7, R12, R13 ;  /* 0x0000000d0c077221 */ /* 0x000fe40000000000 */
[----:B------:R-:W-:Y:S01]  /*05d0*/  FFMA R13, R13, R13, R8 ;  /* 0x0000000d0d0d7223 */ /* 0x000fe20000000008 */
[----:B------:R-:W-:Y:S01]  /*05e0*/  FADD R5, R14, R33 ;  /* 0x000000210e057221 */ /* 0x000fe20000000000 */
[----:B------:R-:W-:Y:S01]  /*05f0*/  FFMA R33, R33, R33, R6 ;  /* 0x0000002121217223 */ /* 0x000fe20000000006 */
[----:B------:R-:W-:Y:S01]  /*0600*/  FFMA R4, R4, R4, -R15 ;  /* 0x0000000404047223 */ /* 0x000fe2000000080f */
[----:B------:R-:W-:Y:S01]  /*0610*/  FADD R7, R7, R30 ;  /* 0x0000001e07077221 */ /* 0x000fe20000000000 */
[----:B------:R-:W-:Y:S01]  /*0620*/  FFMA R30, R30, R30, R13 ;  /* 0x0000001e1e1e7223 */ /* 0x000fe2000000000d */
[----:B------:R-:W-:Y:S01]  /*0630*/  FADD R6, R5, R20 ;  /* 0x0000001405067221 */ /* 0x000fe20000000000 */
[----:B------:R-:W-:Y:S01]  /*0640*/  FFMA R20, R20, R20, R33 ;  /* 0x0000001414147223 */ /* 0x000fe20000000021 */
[----:B------:R-:W-:Y:S01]  /*0650*/  FADD R4, R9, R4 ;  /* 0x0000000409047221 */ /* 0x000fe20000000000 */
[----:B------:R-:W-:Y:S01]  /*0660*/  FFMA R7, R7, R7, -R30 ;  /* 0x0000000707077223 */ /* 0x000fe2000000081e */
[----:B------:R-:W-:Y:S01]  /*0670*/  FADD R6, R6, R21 ;  /* 0x0000001506067221 */ /* 0x000fe20000000000 */
[----:B------:R-:W-:-:S02]  /*0680*/  FFMA R21, R21, R21, R20 ;  /* 0x0000001515157223 */ /* 0x000fc40000000014 */
[----:B------:R-:W-:Y:S02]  /*0690*/  FADD R4, R4, R7 ;  /* 0x0000000704047221 */ /* 0x000fe40000000000 */
[----:B------:R-:W-:Y:S01]  /*06a0*/  FFMA R21, R6, R6, -R21 ;  /* 0x0000000606157223 */ /* 0x000fe20000000815 */
[----:B0-----:R-:W-:-:S04]  /*06b0*/  IMAD.WIDE R2, R0, 0x4, R2 ;  /* 0x0000000400027825 */ /* 0x001fc800078e0202 */
[----:B------:R-:W-:Y:S01]  /*06c0*/  FADD R4, R21, R4 ;  /* 0x0000000415047221 */ /* 0x000fe20000000000 */
[----:B------:R-:W-:Y:S06]  /*06d0*/  @!P0 EXIT ;  /* 0x000000000000894d */ /* 0x000fec0003800000 */
[----:B------:R-:W-:-:S05]  /*06e0*/  FMUL R5, R4, 0.5 ;  /* 0x3f00000004057820 */ /* 0x000fca0000400000 */
[----:B------:R-:W-:Y:S01]  /*06f0*/  STG.E desc[UR4][R2.64], R5 ;  /* 0x0000000502007986 */ /* 0x000fe2000c101904 */
[----:B------:R-:W-:Y:S05]  /*0700*/  EXIT ;  /* 0x000000000000794d */ /* 0x000fea0003800000 */
.L_x_0:
[----:B------:R-:W-:-:S00]  /*0710*/  BRA `(.L_x_0) ;  /* 0xfffffffc00fc7947 */ /* 0x000fc0000383ffff */
[----:B------:R-:W-:-:S00]  /*0720*/  NOP ;  /* 0x0000000000007918 */ /* 0x000fc00000000000 */
        /* <DEDUP_REMOVED lines=13> */
.L_x_1:


//--------------------- .nv.constant0.triton_poi_fused_mul_pow_sub_sum_0 --------------------------
	.section	.nv.constant0.triton_poi_fused_mul_pow_sub_sum_0,"a",@progbits
	.sectionflags	@""
	.align	4
.nv.constant0.triton_poi_fused_mul_pow_sub_sum_0:
	.zero		548
